//
// Generated by NVIDIA NVVM Compiler
//
// Compiler Build ID: CL-36424714
// Cuda compilation tools, release 13.0, V13.0.88
// Based on NVVM 20.0.0
//

.version 9.0
.target sm_100
.address_size 64

	// .globl	_Z5mergePiii
// _ZZ5mergePiiiE4C_sh has been demoted

.visible .entry _Z5mergePiii(
	.param .u64 .ptr .align 1 _Z5mergePiii_param_0,
	.param .u32 _Z5mergePiii_param_1,
	.param .u32 _Z5mergePiii_param_2
)
{
	.reg .pred 	%p<17>;
	.reg .b32 	%r<66>;
	.reg .b64 	%rd<5>;
	// demoted variable
	.shared .align 4 .b8 _ZZ5mergePiiiE4C_sh[4096];
	ld.param.u64 	%rd2, [_Z5mergePiii_param_0];
	ld.param.u32 	%r21, [_Z5mergePiii_param_1];
	ld.param.u32 	%r22, [_Z5mergePiii_param_2];
	mov.u32 	%r1, %tid.x;
	setp.ge.s32 	%p1, %r1, %r22;
	@%p1 bra 	$L__BB0_10;
	div.u32 	%r23, %r1, %r21;
	mul.lo.s32 	%r24, %r23, %r21;
	sub.s32 	%r25, %r1, %r24;
	cvta.to.global.u64 	%rd3, %rd2;
	mov.u32 	%r26, %ntid.x;
	div.u32 	%r27, %r26, %r21;
	mov.u32 	%r28, %ctaid.x;
	mad.lo.s32 	%r29, %r27, %r28, %r23;
	mad.lo.s32 	%r30, %r29, %r21, %r25;
	mul.wide.s32 	%rd4, %r30, 4;
	add.s64 	%rd1, %rd3, %rd4;
	ld.global.u32 	%r31, [%rd1];
	shl.b32 	%r32, %r1, 2;
	mov.u32 	%r33, _ZZ5mergePiiiE4C_sh;
	add.s32 	%r34, %r33, %r32;
	st.shared.u32 	[%r34], %r31;
	bar.sync 	0;
	shr.u32 	%r35, %r21, 31;
	add.s32 	%r36, %r21, %r35;
	shr.s32 	%r2, %r36, 1;
	setp.gt.s32 	%p2, %r25, %r2;
	sub.s32 	%r37, %r25, %r2;
	selp.b32 	%r62, %r37, 0, %p2;
	min.s32 	%r63, %r25, %r2;
	shr.s32 	%r38, %r24, 31;
	shr.u32 	%r39, %r38, 22;
	add.s32 	%r40, %r24, %r39;
	and.b32  	%r41, %r40, -1024;
	sub.s32 	%r5, %r24, %r41;
	add.s32 	%r42, %r24, %r2;
	shr.s32 	%r43, %r42, 31;
	shr.u32 	%r44, %r43, 22;
	add.s32 	%r45, %r42, %r44;
	and.b32  	%r46, %r45, -1024;
	sub.s32 	%r6, %r42, %r46;
	mov.u32 	%r64, %r62;
$L__BB0_2:
	sub.s32 	%r47, %r63, %r64;
	shr.u32 	%r48, %r47, 31;
	add.s32 	%r49, %r47, %r48;
	shr.s32 	%r50, %r49, 1;
	add.s32 	%r10, %r50, %r62;
	sub.s32 	%r11, %r63, %r50;
	setp.lt.s32 	%p3, %r11, 0;
	setp.gt.s32 	%p4, %r10, %r2;
	or.pred  	%p5, %p3, %p4;
	@%p5 bra 	$L__BB0_15;
	setp.eq.s32 	%p6, %r11, %r2;
	setp.eq.s32 	%p7, %r10, 0;
	or.pred  	%p8, %p6, %p7;
	add.s32 	%r53, %r11, %r5;
	shl.b32 	%r54, %r53, 2;
	add.s32 	%r12, %r33, %r54;
	add.s32 	%r56, %r6, %r10;
	shl.b32 	%r57, %r56, 2;
	add.s32 	%r13, %r33, %r57;
	@%p8 bra 	$L__BB0_5;
	ld.shared.u32 	%r58, [%r12];
	ld.shared.u32 	%r59, [%r13+-4];
	setp.le.s32 	%p9, %r58, %r59;
	@%p9 bra 	$L__BB0_15;
$L__BB0_5:
	setp.eq.s32 	%p10, %r10, %r2;
	setp.eq.s32 	%p11, %r11, 0;
	or.pred  	%p12, %p10, %p11;
	@%p12 bra 	$L__BB0_7;
	ld.shared.u32 	%r60, [%r12+-4];
	ld.shared.u32 	%r61, [%r13];
	setp.gt.s32 	%p13, %r60, %r61;
	@%p13 bra 	$L__BB0_14;
$L__BB0_7:
	setp.lt.s32 	%p14, %r11, %r2;
	@%p14 bra 	$L__BB0_11;
	ld.shared.u32 	%r65, [%r13];
$L__BB0_9:
	st.global.u32 	[%rd1], %r65;
$L__BB0_10:
	ret;
$L__BB0_11:
	setp.eq.s32 	%p15, %r10, %r2;
	ld.shared.u32 	%r15, [%r12];
	@%p15 bra 	$L__BB0_13;
	ld.shared.u32 	%r65, [%r13];
	setp.gt.s32 	%p16, %r15, %r65;
	@%p16 bra 	$L__BB0_9;
$L__BB0_13:
	st.global.u32 	[%rd1], %r15;
	bra.uni 	$L__BB0_10;
$L__BB0_14:
	add.s32 	%r63, %r11, -1;
	add.s32 	%r62, %r10, 1;
	bra.uni 	$L__BB0_2;
$L__BB0_15:
	add.s32 	%r64, %r11, 1;
	bra.uni 	$L__BB0_2;

}


// ===== COMPILED SASS (sm_100) =====

	.target	sm_100

	.elftype	@"ET_EXEC"


//--------------------- .note.nv.tkinfo           --------------------------
	.section	.note.nv.tkinfo,"",@"SHT_NOTE"
	.sectionflags	@"SHF_NOTE_NV_TKINFO"
	.tkinfo
        /*0018*/ 	.word	0x00000002
        /*0030*/ 	.string	""
        /*0030*/ 	.string	"ptxas"
        /*0030*/ 	.string	"Cuda compilation tools, release 13.0, V13.0.88"
        /*0030*/ 	.string	"Build cuda_13.0.r13.0/compiler.36424714_0"
        /*0030*/ 	.string	"-arch sm_100 -m 64 "



//--------------------- .note.nv.cuinfo           --------------------------
	.section	.note.nv.cuinfo,"",@"SHT_NOTE"
	.sectionflags	@"SHF_NOTE_NV_CUINFO"
        /*0018*/ 	.short	0x0002
        /*001a*/ 	.short	0x0064
        /*001c*/ 	.short	0x0082
	.zero		2


//--------------------- .nv.info                  --------------------------
	.section	.nv.info,"",@"SHT_CUDA_INFO"
	.align	4


	//----- nvinfo : EIATTR_REGCOUNT
	.align		4
        /*0000*/ 	.byte	0x04, 0x2f
        /*0002*/ 	.short	(.L_1 - .L_0)
	.align		4
.L_0:
        /*0004*/ 	.word	index@(_Z5mergePiii)
        /*0008*/ 	.word	0x00000010


	//----- nvinfo : EIATTR_FRAME_SIZE
	.align		4
.L_1:
        /*000c*/ 	.byte	0x04, 0x11
        /*000e*/ 	.short	(.L_3 - .L_2)
	.align		4
.L_2:
        /*0010*/ 	.word	index@(_Z5mergePiii)
        /*0014*/ 	.word	0x00000000


	//----- nvinfo : EIATTR_MIN_STACK_SIZE
	.align		4
.L_3:
        /*0018*/ 	.byte	0x04, 0x12
        /*001a*/ 	.short	(.L_5 - .L_4)
	.align		4
.L_4:
        /*001c*/ 	.word	index@(_Z5mergePiii)
        /*0020*/ 	.word	0x00000000
.L_5:


//--------------------- .nv.compat                --------------------------
	.section	.nv.compat,"",@"SHT_CUDA_COMPAT_INFO"
	.align	4
        /*0000*/ 	.byte	0x02, 0x09, 0x00, 0x00, 0x02, 0x02, 0x01, 0x00, 0x02, 0x05, 0x05, 0x00, 0x03, 0x07, 0x01, 0x01
        /*0010*/ 	.byte	0x02, 0x03, 0x00, 0x00, 0x02, 0x06, 0x01, 0x00, 0x04, 0x0b, 0x08, 0x00, 0x09, 0x00, 0x00, 0x00
        /*0020*/ 	.byte	0x00, 0x00, 0x00, 0x00


//--------------------- .nv.info._Z5mergePiii     --------------------------
	.section	.nv.info._Z5mergePiii,"",@"SHT_CUDA_INFO"
	.sectionflags	@""
	.align	4


	//----- nvinfo : EIATTR_CUDA_API_VERSION
	.align		4
        /*0000*/ 	.byte	0x04, 0x37
        /*0002*/ 	.short	(.L_7 - .L_6)
.L_6:
        /*0004*/ 	.word	0x00000082


	//----- nvinfo : EIATTR_KPARAM_INFO
	.align		4
.L_7:
        /*0008*/ 	.byte	0x04, 0x17
        /*000a*/ 	.short	(.L_9 - .L_8)
.L_8:
        /*000c*/ 	.word	0x00000000
        /*0010*/ 	.short	0x0002
        /*0012*/ 	.short	0x000c
        /*0014*/ 	.byte	0x00, 0xf0, 0x11, 0x00


	//----- nvinfo : EIATTR_KPARAM_INFO
	.align		4
.L_9:
        /*0018*/ 	.byte	0x04, 0x17
        /*001a*/ 	.short	(.L_11 - .L_10)
.L_10:
        /*001c*/ 	.word	0x00000000
        /*0020*/ 	.short	0x0001
        /*0022*/ 	.short	0x0008
        /*0024*/ 	.byte	0x00, 0xf0, 0x11, 0x00


	//----- nvinfo : EIATTR_KPARAM_INFO
	.align		4
.L_11:
        /*0028*/ 	.byte	0x04, 0x17
        /*002a*/ 	.short	(.L_13 - .L_12)
.L_12:
        /*002c*/ 	.word	0x00000000
        /*0030*/ 	.short	0x0000
        /*0032*/ 	.short	0x0000
        /*0034*/ 	.byte	0x00, 0xf5, 0x21, 0x00


	//----- nvinfo : EIATTR_SPARSE_MMA_MASK
	.align		4
.L_13:
        /*0038*/ 	.byte	0x03, 0x50
        /*003a*/ 	.short	0x0000


	//----- nvinfo : EIATTR_MAXREG_COUNT
	.align		4
        /*003c*/ 	.byte	0x03, 0x1b
        /*003e*/ 	.short	0x00ff


	//----- nvinfo : EIATTR_NUM_BARRIERS
	.align		4
        /*0040*/ 	.byte	0x02, 0x4c
        /*0042*/ 	.byte	0x01
	.zero		1


	//----- nvinfo : EIATTR_MERCURY_ISA_VERSION
	.align		4
        /*0044*/ 	.byte	0x03, 0x5f
        /*0046*/ 	.short	0x0101


	//----- nvinfo : EIATTR_VRC_CTA_INIT_COUNT
	.align		4
        /*0048*/ 	.byte	0x02, 0x4a
	.zero		1
	.zero		1


	//----- nvinfo : EIATTR_EXIT_INSTR_OFFSETS
	.align		4
        /*004c*/ 	.byte	0x04, 0x1c
        /*004e*/ 	.short	(.L_15 - .L_14)


	//   ....[0]....
.L_14:
        /*0050*/ 	.word	0x00000040


	//   ....[1]....
        /*0054*/ 	.word	0x00000740


	//   ....[2]....
        /*0058*/ 	.word	0x00000770


	//----- nvinfo : EIATTR_CRS_STACK_SIZE
	.align		4
.L_15:
        /*005c*/ 	.byte	0x04, 0x1e
        /*005e*/ 	.short	(.L_17 - .L_16)
.L_16:
        /*0060*/ 	.word	0x00000000


	//----- nvinfo : EIATTR_CBANK_PARAM_SIZE
	.align		4
.L_17:
        /*0064*/ 	.byte	0x03, 0x19
        /*0066*/ 	.short	0x0010


	//----- nvinfo : EIATTR_PARAM_CBANK
	.align		4
        /*0068*/ 	.byte	0x04, 0x0a
        /*006a*/ 	.short	(.L_19 - .L_18)
	.align		4
.L_18:
        /*006c*/ 	.word	index@(.nv.constant0._Z5mergePiii)
        /*0070*/ 	.short	0x0380
        /*0072*/ 	.short	0x0010


	//----- nvinfo : EIATTR_SW_WAR
	.align		4
.L_19:
        /*0074*/ 	.byte	0x04, 0x36
        /*0076*/ 	.short	(.L_21 - .L_20)
.L_20:
        /*0078*/ 	.word	0x00000008
.L_21:


//--------------------- .nv.callgraph             --------------------------
	.section	.nv.callgraph,"",@"SHT_CUDA_CALLGRAPH"
	.align	4
	.sectionentsize	8
	.align		4
        /*0000*/ 	.word	0x00000000
	.align		4
        /*0004*/ 	.word	0xffffffff
	.align		4
        /*0008*/ 	.word	0x00000000
	.align		4
        /*000c*/ 	.word	0xfffffffe
	.align		4
        /*0010*/ 	.word	0x00000000
	.align		4
        /*0014*/ 	.word	0xfffffffd
	.align		4
        /*0018*/ 	.word	0x00000000
	.align		4
        /*001c*/ 	.word	0xfffffffc


//--------------------- .text._Z5mergePiii        --------------------------
	.section	.text._Z5mergePiii,"ax",@progbits
	.align	128
        .global         _Z5mergePiii
        .type           _Z5mergePiii,@function
        .size           _Z5mergePiii,(.L_x_12 - _Z5mergePiii)
        .other          _Z5mergePiii,@"STO_CUDA_ENTRY STV_DEFAULT"
_Z5mergePiii:
.text._Z5mergePiii:
[----:B------:R-:W-:Y:S01]  /*0000*/  LDC R1, c[0x0][0x37c] ;  /* 0x0000df00ff017b82 */ /* 0x000fe20000000800 */
[----:B------:R-:W0:Y:S01]  /*0010*/  S2R R8, SR_TID.X ;  /* 0x0000000000087919 */ /* 0x000e220000002100 */
[----:B------:R-:W0:Y:S02]  /*0020*/  LDCU UR4, c[0x0][0x38c] ;  /* 0x00007180ff0477ac */ /* 0x000e240008000800 */
[----:B0-----:R-:W-:-:S13]  /*0030*/  ISETP.GE.AND P0, PT, R8, UR4, PT ;  /* 0x0000000408007c0c */ /* 0x001fda000bf06270 */
[----:B------:R-:W-:Y:S05]  /*0040*/  @P0 EXIT ;  /* 0x000000000000094d */ /* 0x000fea0003800000 */
[----:B------:R-:W0:Y:S01]  /*0050*/  LDCU UR6, c[0x0][0x388] ;  /* 0x00007100ff0677ac */ /* 0x000e220008000800 */
[----:B------:R-:W1:Y:S01]  /*0060*/  LDC R10, c[0x0][0x360] ;  /* 0x0000d800ff0a7b82 */ /* 0x000e620000000800 */
[----:B------:R-:W2:Y:S07]  /*0070*/  LDCU.64 UR8, c[0x0][0x358] ;  /* 0x00006b00ff0877ac */ /* 0x000eae0008000a00 */
[----:B------:R-:W3:Y:S01]  /*0080*/  S2UR UR4, SR_CTAID.X ;  /* 0x00000000000479c3 */ /* 0x000ee20000002500 */
[----:B0-----:R-:W0:Y:S08]  /*0090*/  I2F.U32.RP R0, UR6 ;  /* 0x0000000600007d06 */ /* 0x001e300008209000 */
[----:B0-----:R-:W0:Y:S02]  /*00a0*/  MUFU.RCP R0, R0 ;  /* 0x0000000000007308 */ /* 0x001e240000001000 */
[----:B0-----:R-:W-:-:S06]  /*00b0*/  VIADD R2, R0, 0xffffffe ;  /* 0x0ffffffe00027836 */ /* 0x001fcc0000000000 */
[----:B------:R0:W4:Y:S02]  /*00c0*/  F2I.FTZ.U32.TRUNC.NTZ R3, R2 ;  /* 0x0000000200037305 */ /* 0x000124000021f000 */
[----:B0-----:R-:W-:Y:S02]  /*00d0*/  IMAD.MOV.U32 R2, RZ, RZ, RZ ;  /* 0x000000ffff027224 */ /* 0x001fe400078e00ff */
[----:B----4-:R-:W-:-:S04]  /*00e0*/  IMAD.MOV R5, RZ, RZ, -R3 ;  /* 0x000000ffff057224 */ /* 0x010fc800078e0a03 */
[----:B------:R-:W-:-:S04]  /*00f0*/  IMAD R5, R5, UR6, RZ ;  /* 0x0000000605057c24 */ /* 0x000fc8000f8e02ff */
[----:B------:R-:W-:-:S06]  /*0100*/  IMAD.HI.U32 R3, R3, R5, R2 ;  /* 0x0000000503037227 */ /* 0x000fcc00078e0002 */
[----:B------:R-:W-:-:S04]  /*0110*/  IMAD.HI.U32 R4, R3, R8, RZ ;  /* 0x0000000803047227 */ /* 0x000fc800078e00ff */
[----:B-1----:R-:W-:-:S04]  /*0120*/  IMAD.HI.U32 R6, R3, R10, RZ ;  /* 0x0000000a03067227 */ /* 0x002fc800078e00ff */
[----:B------:R-:W-:Y:S02]  /*0130*/  IMAD.MOV R3, RZ, RZ, -R4 ;  /* 0x000000ffff037224 */ /* 0x000fe400078e0a04 */
[----:B------:R-:W-:Y:S02]  /*0140*/  IMAD.MOV R5, RZ, RZ, -R6 ;  /* 0x000000ffff057224 */ /* 0x000fe400078e0a06 */
[----:B------:R-:W-:Y:S02]  /*0150*/  IMAD R0, R3, UR6, R8 ;  /* 0x0000000603007c24 */ /* 0x000fe4000f8e0208 */
[----:B------:R-:W-:Y:S01]  /*0160*/  IMAD R2, R5, UR6, R10 ;  /* 0x0000000605027c24 */ /* 0x000fe2000f8e020a */
[----:B------:R-:W-:Y:S02]  /*0170*/  LOP3.LUT R5, RZ, UR6, RZ, 0x33, !PT ;  /* 0x00000006ff057c12 */ /* 0x000fe4000f8e33ff */
[----:B------:R-:W-:Y:S02]  /*0180*/  ISETP.GE.U32.AND P3, PT, R0, UR6, PT ;  /* 0x0000000600007c0c */ /* 0x000fe4000bf66070 */
[----:B------:R-:W-:-:S11]  /*0190*/  ISETP.GE.U32.AND P2, PT, R2, UR6, PT ;  /* 0x0000000602007c0c */ /* 0x000fd6000bf46070 */
[----:B------:R-:W-:Y:S02]  /*01a0*/  @P3 VIADD R0, R0, -UR6 ;  /* 0x8000000600003c36 */ /* 0x000fe40008000000 */
[----:B------:R-:W-:Y:S02]  /*01b0*/  @P2 VIADD R2, R2, -UR6 ;  /* 0x8000000602022c36 */ /* 0x000fe40008000000 */
[----:B------:R-:W-:Y:S01]  /*01c0*/  @P3 VIADD R4, R4, 0x1 ;  /* 0x0000000104043836 */ /* 0x000fe20000000000 */
[----:B------:R-:W-:Y:S01]  /*01d0*/  ISETP.GE.U32.AND P1, PT, R0, UR6, PT ;  /* 0x0000000600007c0c */ /* 0x000fe2000bf26070 */
[----:B------:R-:W-:Y:S01]  /*01e0*/  @P2 VIADD R6, R6, 0x1 ;  /* 0x0000000106062836 */ /* 0x000fe20000000000 */
[----:B------:R-:W-:Y:S02]  /*01f0*/  ISETP.GE.U32.AND P0, PT, R2, UR6, PT ;  /* 0x0000000602007c0c */ /* 0x000fe4000bf06070 */
[----:B------:R-:W0:Y:S01]  /*0200*/  LDC.64 R2, c[0x0][0x380] ;  /* 0x0000e000ff027b82 */ /* 0x000e220000000a00 */
[----:B------:R-:W-:-:S08]  /*0210*/  ISETP.NE.U32.AND P3, PT, RZ, UR6, PT ;  /* 0x00000006ff007c0c */ /* 0x000fd0000bf65070 */
[----:B------:R-:W-:Y:S02]  /*0220*/  @P1 VIADD R4, R4, 0x1 ;  /* 0x0000000104041836 */ /* 0x000fe40000000000 */
[----:B------:R-:W-:-:S03]  /*0230*/  @P0 VIADD R6, R6, 0x1 ;  /* 0x0000000106060836 */ /* 0x000fc60000000000 */
[C---:B------:R-:W-:Y:S02]  /*0240*/  SEL R4, R5.reuse, R4, !P3 ;  /* 0x0000000405047207 */ /* 0x040fe40005800000 */
[----:B------:R-:W-:-:S03]  /*0250*/  SEL R7, R5, R6, !P3 ;  /* 0x0000000605077207 */ /* 0x000fc60005800000 */
[----:B------:R-:W-:Y:S02]  /*0260*/  IMAD R0, R4, UR6, RZ ;  /* 0x0000000604007c24 */ /* 0x000fe4000f8e02ff */
[----:B---3--:R-:W-:Y:S02]  /*0270*/  IMAD R4, R7, UR4, R4 ;  /* 0x0000000407047c24 */ /* 0x008fe4000f8e0204 */
[----:B------:R-:W-:-:S04]  /*0280*/  IMAD.IADD R5, R8, 0x1, -R0 ;  /* 0x0000000108057824 */ /* 0x000fc800078e0a00 */
[----:B------:R-:W-:-:S04]  /*0290*/  IMAD R7, R4, UR6, R5 ;  /* 0x0000000604077c24 */ /* 0x000fc8000f8e0205 */
[----:B0-----:R-:W-:-:S05]  /*02a0*/  IMAD.WIDE R2, R7, 0x4, R2 ;  /* 0x0000000407027825 */ /* 0x001fca00078e0202 */
[----:B--2---:R-:W2:Y:S01]  /*02b0*/  LDG.E R4, desc[UR8][R2.64] ;  /* 0x0000000802047981 */ /* 0x004ea2000c1e1900 */
[----:B------:R-:W0:Y:S01]  /*02c0*/  S2UR UR5, SR_CgaCtaId ;  /* 0x00000000000579c3 */ /* 0x000e220000008800 */
[----:B------:R-:W-:Y:S01]  /*02d0*/  UMOV UR4, 0x400 ;  /* 0x0000040000047882 */ /* 0x000fe20000000000 */
[----:B------:R-:W-:Y:S01]  /*02e0*/  SHF.R.S32.HI R9, RZ, 0x1f, R0 ;  /* 0x0000001fff097819 */ /* 0x000fe20000011400 */
[----:B------:R-:W-:Y:S03]  /*02f0*/  BSSY.RECONVERGENT B1, `(.L_x_0) ;  /* 0x0000038000017945 */ /* 0x000fe60003800200 */
[----:B------:R-:W-:-:S04]  /*0300*/  LEA.HI R9, R9, R0, RZ, 0xa ;  /* 0x0000000009097211 */ /* 0x000fc800078f50ff */
[----:B------:R-:W-:-:S05]  /*0310*/  LOP3.LUT R9, R9, 0xfffffc00, RZ, 0xc0, !PT ;  /* 0xfffffc0009097812 */ /* 0x000fca00078ec0ff */
[----:B------:R-:W-:Y:S01]  /*0320*/  IMAD.IADD R9, R0, 0x1, -R9 ;  /* 0x0000000100097824 */ /* 0x000fe200078e0a09 */
[----:B0-----:R-:W-:Y:S02]  /*0330*/  ULEA UR4, UR5, UR4, 0x18 ;  /* 0x0000000405047291 */ /* 0x001fe4000f8ec0ff */
[----:B------:R-:W-:-:S04]  /*0340*/  ULEA.HI UR5, UR6, UR6, URZ, 0x1 ;  /* 0x0000000606057291 */ /* 0x000fc8000f8f08ff */
[----:B------:R-:W-:Y:S01]  /*0350*/  LEA R7, R8, UR4, 0x2 ;  /* 0x0000000408077c11 */ /* 0x000fe2000f8e10ff */
[----:B------:R-:W-:-:S06]  /*0360*/  USHF.R.S32.HI UR5, URZ, 0x1, UR5 ;  /* 0x00000001ff057899 */ /* 0x000fcc0008011405 */
[----:B------:R-:W-:Y:S01]  /*0370*/  IADD3 R8, PT, PT, R0, UR5, RZ ;  /* 0x0000000500087c10 */ /* 0x000fe2000fffe0ff */
[C---:B------:R-:W-:Y:S01]  /*0380*/  VIADD R6, R5.reuse, -UR5 ;  /* 0x8000000505067c36 */ /* 0x040fe20008000000 */
[----:B------:R-:W-:Y:S02]  /*0390*/  ISETP.GT.AND P0, PT, R5, UR5, PT ;  /* 0x0000000505007c0c */ /* 0x000fe4000bf04270 */
[----:B------:R-:W-:Y:S02]  /*03a0*/  SHF.R.S32.HI R11, RZ, 0x1f, R8 ;  /* 0x0000001fff0b7819 */ /* 0x000fe40000011408 */
[----:B------:R-:W-:Y:S02]  /*03b0*/  SEL R6, R6, RZ, P0 ;  /* 0x000000ff06067207 */ /* 0x000fe40000000000 */
[----:B------:R-:W-:Y:S02]  /*03c0*/  LEA.HI R11, R11, R8, RZ, 0xa ;  /* 0x000000080b0b7211 */ /* 0x000fe400078f50ff */
[----:B------:R-:W-:Y:S01]  /*03d0*/  VIMNMX R5, PT, PT, R5, UR5, PT ;  /* 0x0000000505057c48 */ /* 0x000fe2000bfe0100 */
[----:B------:R-:W-:Y:S01]  /*03e0*/  IMAD.MOV.U32 R0, RZ, RZ, R6 ;  /* 0x000000ffff007224 */ /* 0x000fe200078e0006 */
[----:B------:R-:W-:-:S05]  /*03f0*/  LOP3.LUT R11, R11, 0xfffffc00, RZ, 0xc0, !PT ;  /* 0xfffffc000b0b7812 */ /* 0x000fca00078ec0ff */
[----:B------:R-:W-:Y:S01]  /*0400*/  IMAD.IADD R11, R8, 0x1, -R11 ;  /* 0x00000001080b7824 */ /* 0x000fe200078e0a0b */
[----:B--2---:R0:W-:Y:S01]  /*0410*/  STS [R7], R4 ;  /* 0x0000000407007388 */ /* 0x0041e20000000800 */
[----:B------:R-:W-:Y:S06]  /*0420*/  BAR.SYNC.DEFER_BLOCKING 0x0 ;  /* 0x0000000000007b1d */ /* 0x000fec0000010000 */
.L_x_7:
[----:B------:R-:W-:Y:S01]  /*0430*/  BSSY.RECONVERGENT B2, `(.L_x_1) ;  /* 0x000001a000027945 */ /* 0x000fe20003800200 */
.L_x_5:
[----:B0-----:R-:W-:Y:S01]  /*0440*/  IMAD.IADD R4, R5, 0x1, -R0 ;  /* 0x0000000105047824 */ /* 0x001fe200078e0a00 */
[----:B------:R-:W-:Y:S04]  /*0450*/  BSSY.RELIABLE B0, `(.L_x_2) ;  /* 0x0000015000007945 */ /* 0x000fe80003800100 */
[----:B------:R-:W-:-:S04]  /*0460*/  LEA.HI R4, R4, R4, RZ, 0x1 ;  /* 0x0000000404047211 */ /* 0x000fc800078f08ff */
[----:B------:R-:W-:-:S04]  /*0470*/  SHF.R.S32.HI R4, RZ, 0x1, R4 ;  /* 0x00000001ff047819 */ /* 0x000fc80000011404 */
[----:B------:R-:W-:Y:S01]  /*0480*/  IADD3 R10, PT, PT, R5, -R4, RZ ;  /* 0x80000004050a7210 */ /* 0x000fe20007ffe0ff */
[----:B------:R-:W-:-:S05]  /*0490*/  IMAD.IADD R8, R6, 0x1, R4 ;  /* 0x0000000106087824 */ /* 0x000fca00078e0204 */
[----:B------:R-:W-:-:S04]  /*04a0*/  ISETP.GT.AND P0, PT, R8, UR5, PT ;  /* 0x0000000508007c0c */ /* 0x000fc8000bf04270 */
[----:B------:R-:W-:-:S13]  /*04b0*/  ISETP.LT.OR P0, PT, R10, RZ, P0 ;  /* 0x000000ff0a00720c */ /* 0x000fda0000701670 */
[----:B------:R-:W-:Y:S05]  /*04c0*/  @P0 BRA `(.L_x_3) ;  /* 0x0000000000340947 */ /* 0x000fea0003800000 */
[----:B------:R-:W-:Y:S01]  /*04d0*/  ISETP.NE.AND P0, PT, R8, RZ, PT ;  /* 0x000000ff0800720c */ /* 0x000fe20003f05270 */
[----:B------:R-:W-:Y:S02]  /*04e0*/  IMAD.IADD R4, R9, 0x1, R10 ;  /* 0x0000000109047824 */ /* 0x000fe400078e020a */
[----:B------:R-:W-:Y:S01]  /*04f0*/  IMAD.IADD R7, R11, 0x1, R8 ;  /* 0x000000010b077824 */ /* 0x000fe200078e0208 */
[----:B------:R-:W-:Y:S02]  /*0500*/  ISETP.EQ.OR P0, PT, R10, UR5, !P0 ;  /* 0x000000050a007c0c */ /* 0x000fe4000c702670 */
[----:B------:R-:W-:Y:S02]  /*0510*/  LEA R12, R4, UR4, 0x2 ;  /* 0x00000004040c7c11 */ /* 0x000fe4000f8e10ff */
[----:B------:R-:W-:-:S09]  /*0520*/  LEA R13, R7, UR4, 0x2 ;  /* 0x00000004070d7c11 */ /* 0x000fd2000f8e10ff */
[----:B------:R-:W-:Y:S05]  /*0530*/  @P0 BREAK.RELIABLE B0 ;  /* 0x0000000000000942 */ /* 0x000fea0003800100 */
[----:B------:R-:W-:Y:S05]  /*0540*/  @P0 BRA `(.L_x_4) ;  /* 0x0000000000200947 */ /* 0x000fea0003800000 */
[----:B------:R-:W-:Y:S04]  /*0550*/  LDS R4, [R12] ;  /* 0x000000000c047984 */ /* 0x000fe80000000800 */
[----:B------:R-:W0:Y:S02]  /*0560*/  LDS R7, [R13+-0x4] ;  /* 0xfffffc000d077984 */ /* 0x000e240000000800 */
[----:B0-----:R-:W-:-:S13]  /*0570*/  ISETP.GT.AND P0, PT, R4, R7, PT ;  /* 0x000000070400720c */ /* 0x001fda0003f04270 */
[----:B------:R-:W-:Y:S05]  /*0580*/  @P0 BREAK.RELIABLE B0 ;  /* 0x0000000000000942 */ /* 0x000fea0003800100 */
[----:B------:R-:W-:Y:S05]  /*0590*/  @P0 BRA `(.L_x_4) ;  /* 0x00000000000c0947 */ /* 0x000fea0003800000 */
.L_x_3:
[----:B------:R-:W-:Y:S05]  /*05a0*/  BSYNC.RELIABLE B0 ;  /* 0x0000000000007941 */ /* 0x000fea0003800100 */
.L_x_2:
[----:B------:R-:W-:Y:S01]  /*05b0*/  VIADD R0, R10, 0x1 ;  /* 0x000000010a007836 */ /* 0x000fe20000000000 */
[----:B------:R-:W-:Y:S06]  /*05c0*/  BRA `(.L_x_5) ;  /* 0xfffffffc009c7947 */ /* 0x000fec000383ffff */
.L_x_4:
[----:B------:R-:W-:Y:S05]  /*05d0*/  BSYNC.RECONVERGENT B2 ;  /* 0x0000000000027941 */ /* 0x000fea0003800200 */
.L_x_1:
[----:B------:R-:W-:-:S04]  /*05e0*/  ISETP.NE.AND P0, PT, R10, RZ, PT ;  /* 0x000000ff0a00720c */ /* 0x000fc80003f05270 */
[----:B------:R-:W-:-:S13]  /*05f0*/  ISETP.EQ.OR P0, PT, R8, UR5, !P0 ;  /* 0x0000000508007c0c */ /* 0x000fda000c702670 */
[----:B------:R-:W-:Y:S05]  /*0600*/  @P0 BRA `(.L_x_6) ;  /* 0x0000000000180947 */ /* 0x000fea0003800000 */
[----:B------:R-:W-:Y:S04]  /*0610*/  LDS R4, [R12+-0x4] ;  /* 0xfffffc000c047984 */ /* 0x000fe80000000800 */
[----:B------:R-:W0:Y:S02]  /*0620*/  LDS R5, [R13] ;  /* 0x000000000d057984 */ /* 0x000e240000000800 */
[----:B0-----:R-:W-:-:S13]  /*0630*/  ISETP.GT.AND P0, PT, R4, R5, PT ;  /* 0x000000050400720c */ /* 0x001fda0003f04270 */
[----:B------:R-:W-:Y:S02]  /*0640*/  @P0 VIADD R5, R10, 0xffffffff ;  /* 0xffffffff0a050836 */ /* 0x000fe40000000000 */
[----:B------:R-:W-:Y:S01]  /*0650*/  @P0 VIADD R6, R8, 0x1 ;  /* 0x0000000108060836 */ /* 0x000fe20000000000 */
[----:B------:R-:W-:Y:S06]  /*0660*/  @P0 BRA `(.L_x_7) ;  /* 0xfffffffc00700947 */ /* 0x000fec000383ffff */
.L_x_6:
[----:B------:R-:W-:Y:S05]  /*0670*/  BSYNC.RECONVERGENT B1 ;  /* 0x0000000000017941 */ /* 0x000fea0003800200 */
.L_x_0:
[----:B------:R-:W-:Y:S05]  /*0680*/  WARPSYNC.ALL ;  /* 0x0000000000007948 */ /* 0x000fea0003800000 */
[----:B------:R-:W-:Y:S01]  /*0690*/  ISETP.GE.AND P0, PT, R10, UR5, PT ;  /* 0x000000050a007c0c */ /* 0x000fe2000bf06270 */
[----:B------:R-:W-:-:S12]  /*06a0*/  BSSY.RECONVERGENT B1, `(.L_x_8) ;  /* 0x000000b000017945 */ /* 0x000fd80003800200 */
[----:B------:R0:W1:Y:S01]  /*06b0*/  @P0 LDS R5, [R13] ;  /* 0x000000000d050984 */ /* 0x0000620000000800 */
[----:B------:R-:W-:Y:S05]  /*06c0*/  @P0 BRA `(.L_x_9) ;  /* 0x0000000000200947 */ /* 0x000fea0003800000 */
[----:B------:R-:W2:Y:S01]  /*06d0*/  LDS R12, [R12] ;  /* 0x000000000c0c7984 */ /* 0x000ea20000000800 */
[----:B------:R-:W-:-:S13]  /*06e0*/  ISETP.NE.AND P0, PT, R8, UR5, PT ;  /* 0x0000000508007c0c */ /* 0x000fda000bf05270 */
[----:B------:R-:W-:Y:S05]  /*06f0*/  @!P0 BRA `(.L_x_10) ;  /* 0x00000000000c8947 */ /* 0x000fea0003800000 */
[----:B-1----:R-:W2:Y:S02]  /*0700*/  LDS R5, [R13] ;  /* 0x000000000d057984 */ /* 0x002ea40000000800 */
[----:B--2---:R-:W-:-:S13]  /*0710*/  ISETP.GT.AND P0, PT, R12, R5, PT ;  /* 0x000000050c00720c */ /* 0x004fda0003f04270 */
[----:B------:R-:W-:Y:S05]  /*0720*/  @P0 BRA `(.L_x_9) ;  /* 0x0000000000080947 */ /* 0x000fea0003800000 */
.L_x_10:
[----:B--2---:R-:W-:Y:S01]  /*0730*/  STG.E desc[UR8][R2.64], R12 ;  /* 0x0000000c02007986 */ /* 0x004fe2000c101908 */
[----:B------:R-:W-:Y:S05]  /*0740*/  EXIT ;  /* 0x000000000000794d */ /* 0x000fea0003800000 */
.L_x_9:
[----:B------:R-:W-:Y:S05]  /*0750*/  BSYNC.RECONVERGENT B1 ;  /* 0x0000000000017941 */ /* 0x000fea0003800200 */
.L_x_8:
[----:B-1----:R-:W-:Y:S01]  /*0760*/  STG.E desc[UR8][R2.64], R5 ;  /* 0x0000000502007986 */ /* 0x002fe2000c101908 */
[----:B------:R-:W-:Y:S05]  /*0770*/  EXIT ;  /* 0x000000000000794d */ /* 0x000fea0003800000 */
.L_x_11:
[----:B------:R-:W-:-:S00]  /*0780*/  BRA `(.L_x_11) ;  /* 0xfffffffc00fc7947 */ /* 0x000fc0000383ffff */
[----:B------:R-:W-:-:S00]  /*0790*/  NOP ;  /* 0x0000000000007918 */ /* 0x000fc00000000000 */
        /* <DEDUP_REMOVED lines=14> */
.L_x_12:


//--------------------- .nv.shared._Z5mergePiii   --------------------------
	.section	.nv.shared._Z5mergePiii,"aw",@nobits
	.sectionflags	@""
	.align	4
.nv.shared._Z5mergePiii:
	.zero		5120


//--------------------- .nv.shared.reserved.0     --------------------------
	.section	.nv.shared.reserved.0,"aw",@nobits
	.weak		__nv_reservedSMEM_offset_0_alias
	.size		__nv_reservedSMEM_offset_0_alias, 0, 64
	.other		__nv_reservedSMEM_offset_0_alias,@"STO_CUDA_RESERVED_SHARED STV_DEFAULT"
__nv_reservedSMEM_offset_0_alias:
	.zero		0
	.zero		64


//--------------------- .nv.constant0._Z5mergePiii --------------------------
	.section	.nv.constant0._Z5mergePiii,"a",@progbits
	.sectionflags	@""
	.align	4
.nv.constant0._Z5mergePiii:
	.zero		912


//--------------------- SYMBOLS --------------------------

	.type		.nv.reservedSmem.offset0,@object
	.size		.nv.reservedSmem.offset0,0x4
	.type		.nv.reservedSmem.cap,@object
	.size		.nv.reservedSmem.cap,0x4
